//
// Generated by NVIDIA NVVM Compiler
//
// Compiler Build ID: CL-36424714
// Cuda compilation tools, release 13.0, V13.0.88
// Based on NVVM 20.0.0
//

.version 9.0
.target sm_100
.address_size 64

	// .globl	_Z12simpleKerneliPf

.visible .entry _Z12simpleKerneliPf(
	.param .u32 _Z12simpleKerneliPf_param_0,
	.param .u64 .ptr .align 1 _Z12simpleKerneliPf_param_1
)
{
	.reg .pred 	%p<2>;
	.reg .b32 	%r<6>;
	.reg .b32 	%f<2>;
	.reg .b64 	%rd<5>;

	ld.param.u32 	%r2, [_Z12simpleKerneliPf_param_0];
	ld.param.u64 	%rd1, [_Z12simpleKerneliPf_param_1];
	mov.u32 	%r3, %tid.x;
	mov.u32 	%r4, %ntid.x;
	mov.u32 	%r5, %ctaid.x;
	mad.lo.s32 	%r1, %r4, %r5, %r3;
	setp.ge.s32 	%p1, %r1, %r2;
	@%p1 bra 	$L__BB0_2;
	cvta.to.global.u64 	%rd2, %rd1;
	cvt.rn.f32.s32 	%f1, %r1;
	mul.wide.s32 	%rd3, %r1, 4;
	add.s64 	%rd4, %rd2, %rd3;
	st.global.f32 	[%rd4], %f1;
$L__BB0_2:
	ret;

}


// ===== COMPILED SASS (sm_100) =====

	.target	sm_100

	.elftype	@"ET_EXEC"


//--------------------- .note.nv.tkinfo           --------------------------
	.section	.note.nv.tkinfo,"",@"SHT_NOTE"
	.sectionflags	@"SHF_NOTE_NV_TKINFO"
	.tkinfo
        /*0018*/ 	.word	0x00000002
        /*0030*/ 	.string	""
        /*0030*/ 	.string	"ptxas"
        /*0030*/ 	.string	"Cuda compilation tools, release 13.0, V13.0.88"
        /*0030*/ 	.string	"Build cuda_13.0.r13.0/compiler.36424714_0"
        /*0030*/ 	.string	"-arch sm_100 -m 64 "



//--------------------- .note.nv.cuinfo           --------------------------
	.section	.note.nv.cuinfo,"",@"SHT_NOTE"
	.sectionflags	@"SHF_NOTE_NV_CUINFO"
        /*0018*/ 	.short	0x0002
        /*001a*/ 	.short	0x0064
        /*001c*/ 	.short	0x0082
	.zero		2


//--------------------- .nv.info                  --------------------------
	.section	.nv.info,"",@"SHT_CUDA_INFO"
	.align	4


	//----- nvinfo : EIATTR_REGCOUNT
	.align		4
        /*0000*/ 	.byte	0x04, 0x2f
        /*0002*/ 	.short	(.L_1 - .L_0)
	.align		4
.L_0:
        /*0004*/ 	.word	index@(_Z12simpleKerneliPf)
        /*0008*/ 	.word	0x0000000a


	//----- nvinfo : EIATTR_FRAME_SIZE
	.align		4
.L_1:
        /*000c*/ 	.byte	0x04, 0x11
        /*000e*/ 	.short	(.L_3 - .L_2)
	.align		4
.L_2:
        /*0010*/ 	.word	index@(_Z12simpleKerneliPf)
        /*0014*/ 	.word	0x00000000


	//----- nvinfo : EIATTR_MIN_STACK_SIZE
	.align		4
.L_3:
        /*0018*/ 	.byte	0x04, 0x12
        /*001a*/ 	.short	(.L_5 - .L_4)
	.align		4
.L_4:
        /*001c*/ 	.word	index@(_Z12simpleKerneliPf)
        /*0020*/ 	.word	0x00000000
.L_5:


//--------------------- .nv.compat                --------------------------
	.section	.nv.compat,"",@"SHT_CUDA_COMPAT_INFO"
	.align	4
        /*0000*/ 	.byte	0x02, 0x09, 0x00, 0x00, 0x02, 0x02, 0x01, 0x00, 0x02, 0x05, 0x05, 0x00, 0x03, 0x07, 0x01, 0x01
        /*0010*/ 	.byte	0x02, 0x03, 0x00, 0x00, 0x02, 0x06, 0x01, 0x00, 0x04, 0x0b, 0x08, 0x00, 0x09, 0x00, 0x00, 0x00
        /*0020*/ 	.byte	0x00, 0x00, 0x00, 0x00


//--------------------- .nv.info._Z12simpleKerneliPf --------------------------
	.section	.nv.info._Z12simpleKerneliPf,"",@"SHT_CUDA_INFO"
	.sectionflags	@""
	.align	4


	//----- nvinfo : EIATTR_CUDA_API_VERSION
	.align		4
        /*0000*/ 	.byte	0x04, 0x37
        /*0002*/ 	.short	(.L_7 - .L_6)
.L_6:
        /*0004*/ 	.word	0x00000082


	//----- nvinfo : EIATTR_KPARAM_INFO
	.align		4
.L_7:
        /*0008*/ 	.byte	0x04, 0x17
        /*000a*/ 	.short	(.L_9 - .L_8)
.L_8:
        /*000c*/ 	.word	0x00000000
        /*0010*/ 	.short	0x0001
        /*0012*/ 	.short	0x0008
        /*0014*/ 	.byte	0x00, 0xf5, 0x21, 0x00


	//----- nvinfo : EIATTR_KPARAM_INFO
	.align		4
.L_9:
        /*0018*/ 	.byte	0x04, 0x17
        /*001a*/ 	.short	(.L_11 - .L_10)
.L_10:
        /*001c*/ 	.word	0x00000000
        /*0020*/ 	.short	0x0000
        /*0022*/ 	.short	0x0000
        /*0024*/ 	.byte	0x00, 0xf0, 0x11, 0x00


	//----- nvinfo : EIATTR_SPARSE_MMA_MASK
	.align		4
.L_11:
        /*0028*/ 	.byte	0x03, 0x50
        /*002a*/ 	.short	0x0000


	//----- nvinfo : EIATTR_MAXREG_COUNT
	.align		4
        /*002c*/ 	.byte	0x03, 0x1b
        /*002e*/ 	.short	0x00ff


	//----- nvinfo : EIATTR_MERCURY_ISA_VERSION
	.align		4
        /*0030*/ 	.byte	0x03, 0x5f
        /*0032*/ 	.short	0x0101


	//----- nvinfo : EIATTR_VRC_CTA_INIT_COUNT
	.align		4
        /*0034*/ 	.byte	0x02, 0x4a
	.zero		1
	.zero		1


	//----- nvinfo : EIATTR_EXIT_INSTR_OFFSETS
	.align		4
        /*0038*/ 	.byte	0x04, 0x1c
        /*003a*/ 	.short	(.L_13 - .L_12)


	//   ....[0]....
.L_12:
        /*003c*/ 	.word	0x00000070


	//   ....[1]....
        /*0040*/ 	.word	0x000000d0


	//----- nvinfo : EIATTR_CBANK_PARAM_SIZE
	.align		4
.L_13:
        /*0044*/ 	.byte	0x03, 0x19
        /*0046*/ 	.short	0x0010


	//----- nvinfo : EIATTR_PARAM_CBANK
	.align		4
        /*0048*/ 	.byte	0x04, 0x0a
        /*004a*/ 	.short	(.L_15 - .L_14)
	.align		4
.L_14:
        /*004c*/ 	.word	index@(.nv.constant0._Z12simpleKerneliPf)
        /*0050*/ 	.short	0x0380
        /*0052*/ 	.short	0x0010


	//----- nvinfo : EIATTR_SW_WAR
	.align		4
.L_15:
        /*0054*/ 	.byte	0x04, 0x36
        /*0056*/ 	.short	(.L_17 - .L_16)
.L_16:
        /*0058*/ 	.word	0x00000008
.L_17:


//--------------------- .nv.callgraph             --------------------------
	.section	.nv.callgraph,"",@"SHT_CUDA_CALLGRAPH"
	.align	4
	.sectionentsize	8
	.align		4
        /*0000*/ 	.word	0x00000000
	.align		4
        /*0004*/ 	.word	0xffffffff
	.align		4
        /*0008*/ 	.word	0x00000000
	.align		4
        /*000c*/ 	.word	0xfffffffe
	.align		4
        /*0010*/ 	.word	0x00000000
	.align		4
        /*0014*/ 	.word	0xfffffffd
	.align		4
        /*0018*/ 	.word	0x00000000
	.align		4
        /*001c*/ 	.word	0xfffffffc


//--------------------- .text._Z12simpleKerneliPf --------------------------
	.section	.text._Z12simpleKerneliPf,"ax",@progbits
	.align	128
        .global         _Z12simpleKerneliPf
        .type           _Z12simpleKerneliPf,@function
        .size           _Z12simpleKerneliPf,(.L_x_1 - _Z12simpleKerneliPf)
        .other          _Z12simpleKerneliPf,@"STO_CUDA_ENTRY STV_DEFAULT"
_Z12simpleKerneliPf:
.text._Z12simpleKerneliPf:
[----:B------:R-:W-:Y:S01]  /*0000*/  LDC R1, c[0x0][0x37c] ;  /* 0x0000df00ff017b82 */ /* 0x000fe20000000800 */
[----:B------:R-:W0:Y:S01]  /*0010*/  S2R R5, SR_TID.X ;  /* 0x0000000000057919 */ /* 0x000e220000002100 */
[----:B------:R-:W0:Y:S01]  /*0020*/  LDCU UR4, c[0x0][0x360] ;  /* 0x00006c00ff0477ac */ /* 0x000e220008000800 */
[----:B------:R-:W0:Y:S01]  /*0030*/  S2R R0, SR_CTAID.X ;  /* 0x0000000000007919 */ /* 0x000e220000002500 */
[----:B------:R-:W1:Y:S01]  /*0040*/  LDCU UR5, c[0x0][0x380] ;  /* 0x00007000ff0577ac */ /* 0x000e620008000800 */
[----:B0-----:R-:W-:-:S05]  /*0050*/  IMAD R5, R0, UR4, R5 ;  /* 0x0000000400057c24 */ /* 0x001fca000f8e0205 */
[----:B-1----:R-:W-:-:S13]  /*0060*/  ISETP.GE.AND P0, PT, R5, UR5, PT ;  /* 0x0000000505007c0c */ /* 0x002fda000bf06270 */
[----:B------:R-:W-:Y:S05]  /*0070*/  @P0 EXIT ;  /* 0x000000000000094d */ /* 0x000fea0003800000 */
[----:B------:R-:W0:Y:S01]  /*0080*/  LDC.64 R2, c[0x0][0x388] ;  /* 0x0000e200ff027b82 */ /* 0x000e220000000a00 */
[----:B------:R-:W1:Y:S01]  /*0090*/  LDCU.64 UR4, c[0x0][0x358] ;  /* 0x00006b00ff0477ac */ /* 0x000e620008000a00 */
[----:B------:R-:W-:Y:S01]  /*00a0*/  I2FP.F32.S32 R7, R5 ;  /* 0x0000000500077245 */ /* 0x000fe20000201400 */
[----:B0-----:R-:W-:-:S05]  /*00b0*/  IMAD.WIDE R2, R5, 0x4, R2 ;  /* 0x0000000405027825 */ /* 0x001fca00078e0202 */
[----:B-1----:R-:W-:Y:S01]  /*00c0*/  STG.E desc[UR4][R2.64], R7 ;  /* 0x0000000702007986 */ /* 0x002fe2000c101904 */
[----:B------:R-:W-:Y:S05]  /*00d0*/  EXIT ;  /* 0x000000000000794d */ /* 0x000fea0003800000 */
.L_x_0:
[----:B------:R-:W-:-:S00]  /*00e0*/  BRA `(.L_x_0) ;  /* 0xfffffffc00fc7947 */ /* 0x000fc0000383ffff */
[----:B------:R-:W-:-:S00]  /*00f0*/  NOP ;  /* 0x0000000000007918 */ /* 0x000fc00000000000 */
        /* <DEDUP_REMOVED lines=8> */
.L_x_1:


//--------------------- .nv.shared.reserved.0     --------------------------
	.section	.nv.shared.reserved.0,"aw",@nobits
	.weak		__nv_reservedSMEM_offset_0_alias
	.size		__nv_reservedSMEM_offset_0_alias, 0, 64
	.other		__nv_reservedSMEM_offset_0_alias,@"STO_CUDA_RESERVED_SHARED STV_DEFAULT"
__nv_reservedSMEM_offset_0_alias:
	.zero		0
	.zero		64


//--------------------- .nv.constant0._Z12simpleKerneliPf --------------------------
	.section	.nv.constant0._Z12simpleKerneliPf,"a",@progbits
	.sectionflags	@""
	.align	4
.nv.constant0._Z12simpleKerneliPf:
	.zero		912


//--------------------- SYMBOLS --------------------------

	.type		.nv.reservedSmem.offset0,@object
	.size		.nv.reservedSmem.offset0,0x4
